	.headerflags	@"EF_CUDA_TEXMODE_UNIFIED EF_CUDA_64BIT_ADDRESS EF_CUDA_ACCELERATORS EF_CUDA_SM90 EF_CUDA_VIRTUAL_SM(EF_CUDA_SM90)"
	.elftype	@"ET_EXEC"


//--------------------- .nv.info                  --------------------------
	.section	.nv.info,"",@"SHT_CUDA_INFO"
	.align	4


	//----- nvinfo : EIATTR_REGCOUNT
	.align		4
        /*0000*/ 	.byte	0x04, 0x2f
        /*0002*/ 	.short	(.L_3 - .L_2)
	.align		4
.L_2:
        /*0004*/ 	.word	index@(triton_poi_fused__native_batch_norm_legit_no_training_cat_relu_58)
        /*0008*/ 	.word	0x0000001c


	//----- nvinfo : EIATTR_MIN_STACK_SIZE
	.align		4
.L_3:
        /*000c*/ 	.byte	0x04, 0x12
        /*000e*/ 	.short	(.L_5 - .L_4)
	.align		4
.L_4:
        /*0010*/ 	.word	index@(triton_poi_fused__native_batch_norm_legit_no_training_cat_relu_58)
        /*0014*/ 	.word	0x00000000


	//----- nvinfo : EIATTR_FRAME_SIZE
	.align		4
.L_5:
        /*0018*/ 	.byte	0x04, 0x11
        /*001a*/ 	.short	(.L_7 - .L_6)
	.align		4
.L_6:
        /*001c*/ 	.word	index@(triton_poi_fused__native_batch_norm_legit_no_training_cat_relu_58)
        /*0020*/ 	.word	0x00000000


	//----- nvinfo : EIATTR_MIN_STACK_SIZE
	.align		4
.L_7:
        /*0024*/ 	.byte	0x04, 0x12
        /*0026*/ 	.short	(.L_9 - .L_8)
	.align		4
.L_8:
        /*0028*/ 	.word	index@(triton_poi_fused__native_batch_norm_legit_no_training_cat_relu_58)
        /*002c*/ 	.word	0x00000000
.L_9:


//--------------------- .nv.info.triton_poi_fused__native_batch_norm_legit_no_training_cat_relu_58 --------------------------
	.section	.nv.info.triton_poi_fused__native_batch_norm_legit_no_training_cat_relu_58,"",@"SHT_CUDA_INFO"
	.sectionflags	@""
	.align	4


	//----- nvinfo : EIATTR_CUDA_API_VERSION
	.align		4
        /*0000*/ 	.byte	0x04, 0x37
        /*0002*/ 	.short	(.L_11 - .L_10)
.L_10:
        /*0004*/ 	.word	0x0000007c


	//----- nvinfo : EIATTR_KPARAM_INFO
	.align		4
.L_11:
        /*0008*/ 	.byte	0x04, 0x17
        /*000a*/ 	.short	(.L_13 - .L_12)
.L_12:
        /*000c*/ 	.word	0x00000000
        /*0010*/ 	.short	0x0008
        /*0012*/ 	.short	0x0040
        /*0014*/ 	.byte	0x00, 0xf0, 0x11, 0x00


	//----- nvinfo : EIATTR_KPARAM_INFO
	.align		4
.L_13:
        /*0018*/ 	.byte	0x04, 0x17
        /*001a*/ 	.short	(.L_15 - .L_14)
.L_14:
        /*001c*/ 	.word	0x00000000
        /*0020*/ 	.short	0x0007
        /*0022*/ 	.short	0x0038
        /*0024*/ 	.byte	0x00, 0xf4, 0x21, 0x00


	//----- nvinfo : EIATTR_KPARAM_INFO
	.align		4
.L_15:
        /*0028*/ 	.byte	0x04, 0x17
        /*002a*/ 	.short	(.L_17 - .L_16)
.L_16:
        /*002c*/ 	.word	0x00000000
        /*0030*/ 	.short	0x0006
        /*0032*/ 	.short	0x0030
        /*0034*/ 	.byte	0x00, 0xf4, 0x21, 0x00


	//----- nvinfo : EIATTR_KPARAM_INFO
	.align		4
.L_17:
        /*0038*/ 	.byte	0x04, 0x17
        /*003a*/ 	.short	(.L_19 - .L_18)
.L_18:
        /*003c*/ 	.word	0x00000000
        /*0040*/ 	.short	0x0005
        /*0042*/ 	.short	0x0028
        /*0044*/ 	.byte	0x00, 0xf4, 0x21, 0x00


	//----- nvinfo : EIATTR_KPARAM_INFO
	.align		4
.L_19:
        /*0048*/ 	.byte	0x04, 0x17
        /*004a*/ 	.short	(.L_21 - .L_20)
.L_20:
        /*004c*/ 	.word	0x00000000
        /*0050*/ 	.short	0x0004
        /*0052*/ 	.short	0x0020
        /*0054*/ 	.byte	0x00, 0xf4, 0x21, 0x00


	//----- nvinfo : EIATTR_KPARAM_INFO
	.align		4
.L_21:
        /*0058*/ 	.byte	0x04, 0x17
        /*005a*/ 	.short	(.L_23 - .L_22)
.L_22:
        /*005c*/ 	.word	0x00000000
        /*0060*/ 	.short	0x0003
        /*0062*/ 	.short	0x0018
        /*0064*/ 	.byte	0x00, 0xf4, 0x21, 0x00


	//----- nvinfo : EIATTR_KPARAM_INFO
	.align		4
.L_23:
        /*0068*/ 	.byte	0x04, 0x17
        /*006a*/ 	.short	(.L_25 - .L_24)
.L_24:
        /*006c*/ 	.word	0x00000000
        /*0070*/ 	.short	0x0002
        /*0072*/ 	.short	0x0010
        /*0074*/ 	.byte	0x00, 0xf4, 0x21, 0x00


	//----- nvinfo : EIATTR_KPARAM_INFO
	.align		4
.L_25:
        /*0078*/ 	.byte	0x04, 0x17
        /*007a*/ 	.short	(.L_27 - .L_26)
.L_26:
        /*007c*/ 	.word	0x00000000
        /*0080*/ 	.short	0x0001
        /*0082*/ 	.short	0x0008
        /*0084*/ 	.byte	0x00, 0xf4, 0x21, 0x00


	//----- nvinfo : EIATTR_KPARAM_INFO
	.align		4
.L_27:
        /*0088*/ 	.byte	0x04, 0x17
        /*008a*/ 	.short	(.L_29 - .L_28)
.L_28:
        /*008c*/ 	.word	0x00000000
        /*0090*/ 	.short	0x0000
        /*0092*/ 	.short	0x0000
        /*0094*/ 	.byte	0x00, 0xf4, 0x21, 0x00


	//----- nvinfo : EIATTR_SPARSE_MMA_MASK
	.align		4
.L_29:
        /*0098*/ 	.byte	0x03, 0x50
        /*009a*/ 	.short	0x0000


	//----- nvinfo : EIATTR_MAXREG_COUNT
	.align		4
        /*009c*/ 	.byte	0x03, 0x1b
        /*009e*/ 	.short	0x00ff


	//----- nvinfo : EIATTR_EXIT_INSTR_OFFSETS
	.align		4
        /*00a0*/ 	.byte	0x04, 0x1c
        /*00a2*/ 	.short	(.L_31 - .L_30)


	//   ....[0]....
.L_30:
        /*00a4*/ 	.word	0x00000680


	//   ....[1]....
        /*00a8*/ 	.word	0x000006a0


	//----- nvinfo : EIATTR_REQNTID
	.align		4
.L_31:
        /*00ac*/ 	.byte	0x04, 0x10
        /*00ae*/ 	.short	(.L_33 - .L_32)
.L_32:
        /*00b0*/ 	.word	0x00000080
        /*00b4*/ 	.word	0x00000001
        /*00b8*/ 	.word	0x00000001


	//----- nvinfo : EIATTR_CBANK_PARAM_SIZE
	.align		4
.L_33:
        /*00bc*/ 	.byte	0x03, 0x19
        /*00be*/ 	.short	0x0044


	//----- nvinfo : EIATTR_PARAM_CBANK
	.align		4
        /*00c0*/ 	.byte	0x04, 0x0a
        /*00c2*/ 	.short	(.L_35 - .L_34)
	.align		4
.L_34:
        /*00c4*/ 	.word	index@(.nv.constant0.triton_poi_fused__native_batch_norm_legit_no_training_cat_relu_58)
        /*00c8*/ 	.short	0x0210
        /*00ca*/ 	.short	0x0044


	//----- nvinfo : EIATTR_SW_WAR
	.align		4
.L_35:
        /*00cc*/ 	.byte	0x04, 0x36
        /*00ce*/ 	.short	(.L_37 - .L_36)
.L_36:
        /*00d0*/ 	.word	0x00000008
.L_37:


//--------------------- .nv.callgraph             --------------------------
	.section	.nv.callgraph,"",@"SHT_CUDA_CALLGRAPH"
	.align	4
	.sectionentsize	8
	.align		4
        /*0000*/ 	.word	0x00000000
	.align		4
        /*0004*/ 	.word	0xffffffff
	.align		4
        /*0008*/ 	.word	0x00000000
	.align		4
        /*000c*/ 	.word	0xfffffffe
	.align		4
        /*0010*/ 	.word	0x00000000
	.align		4
        /*0014*/ 	.word	0xfffffffd
	.align		4
        /*0018*/ 	.word	0x00000000
	.align		4
        /*001c*/ 	.word	0xfffffffc


//--------------------- .nv.constant4             --------------------------
	.section	.nv.constant4,"a",@progbits
	.align	8
	.align		8
.nv.constant4:
        /*0000*/ 	.dword	_$_str
	.align		8
        /*0008*/ 	.dword	_$_str_$_2


//--------------------- .text.triton_poi_fused__native_batch_norm_legit_no_training_cat_relu_58 --------------------------
	.section	.text.triton_poi_fused__native_batch_norm_legit_no_training_cat_relu_58,"ax",@progbits
	.align	128
        .global         triton_poi_fused__native_batch_norm_legit_no_training_cat_relu_58
        .type           triton_poi_fused__native_batch_norm_legit_no_training_cat_relu_58,@function
        .size           triton_poi_fused__native_batch_norm_legit_no_training_cat_relu_58,(.L_x_1 - triton_poi_fused__native_batch_norm_legit_no_training_cat_relu_58)
        .other          triton_poi_fused__native_batch_norm_legit_no_training_cat_relu_58,@"STO_CUDA_ENTRY STV_DEFAULT"
triton_poi_fused__native_batch_norm_legit_no_training_cat_relu_58:
.text.triton_poi_fused__native_batch_norm_legit_no_training_cat_relu_58:
[----:B------:R-:W0:Y:S01]  /*0000*/  LDC R1, c[0x0][0x28] ;  /* 0x00000a00ff017b82 */ /* 0x000e220000000800 */
[----:B------:R-:W1:Y:S07]  /*0010*/  S2R R0, SR_TID.X ;  /* 0x0000000000007919 */ /* 0x000e6e0000002100 */
[----:B------:R-:W2:Y:S01]  /*0020*/  LDC.64 R4, c[0x0][0x228] ;  /* 0x00008a00ff047b82 */ /* 0x000ea20000000a00 */
[----:B------:R-:W-:Y:S01]  /*0030*/  IMAD.MOV.U32 R6, RZ, RZ, RZ ;  /* 0x000000ffff067224 */ /* 0x000fe200078e00ff */
[----:B------:R-:W-:Y:S01]  /*0040*/  ULDC.64 UR4, c[0x0][0x208] ;  /* 0x0000820000047ab9 */ /* 0x000fe20000000a00 */
[----:B------:R-:W3:Y:S01]  /*0050*/  S2R R3, SR_CTAID.X ;  /* 0x0000000000037919 */ /* 0x000ee20000002500 */
[----:B------:R-:W-:Y:S01]  /*0060*/  HFMA2.MMA R10, -RZ, RZ, 0, 0 ;  /* 0x00000000ff0a7435 */ /* 0x000fe200000001ff */
[----:B------:R-:W-:-:S03]  /*0070*/  ULDC.64 UR6, c[0x0][0x218] ;  /* 0x0000860000067ab9 */ /* 0x000fc60000000a00 */
[----:B------:R-:W4:Y:S01]  /*0080*/  LDC.64 R14, c[0x0][0x220] ;  /* 0x00008800ff0e7b82 */ /* 0x000f220000000a00 */
[----:B-1----:R-:W-:-:S05]  /*0090*/  IMAD.SHL.U32 R0, R0, 0x2, RZ ;  /* 0x0000000200007824 */ /* 0x002fca00078e00ff */
[----:B------:R-:W-:-:S05]  /*00a0*/  LOP3.LUT R0, R0, 0xfe, RZ, 0xc0, !PT ;  /* 0x000000fe00007812 */ /* 0x000fca00078ec0ff */
[----:B---3--:R-:W-:-:S05]  /*00b0*/  IMAD R0, R3, 0x100, R0 ;  /* 0x0000010003007824 */ /* 0x008fca00078e0200 */
[----:B------:R-:W-:Y:S02]  /*00c0*/  SHF.R.S32.HI R3, RZ, 0x1f, R0 ;  /* 0x0000001fff037819 */ /* 0x000fe40000011400 */
[----:B------:R-:W-:Y:S02]  /*00d0*/  ISETP.GE.AND P0, PT, R0, 0x1190, PT ;  /* 0x000011900000780c */ /* 0x000fe40003f06270 */
[----:B------:R-:W-:-:S04]  /*00e0*/  LEA.HI R3, R3, R0, RZ, 0x2 ;  /* 0x0000000003037211 */ /* 0x000fc800078f10ff */
[----:B------:R-:W-:-:S05]  /*00f0*/  SHF.R.S32.HI R11, RZ, 0x2, R3 ;  /* 0x00000002ff0b7819 */ /* 0x000fca0000011403 */
[----:B------:R-:W-:-:S05]  /*0100*/  IMAD.HI R2, R11, 0x749cb29, RZ ;  /* 0x0749cb290b027827 */ /* 0x000fca00078e02ff */
[----:B------:R-:W-:-:S04]  /*0110*/  SHF.R.U32.HI R7, RZ, 0x1f, R2 ;  /* 0x0000001fff077819 */ /* 0x000fc80000011602 */
[----:B------:R-:W-:-:S05]  /*0120*/  LEA.HI.SX32 R2, R2, R7, 0x1d ;  /* 0x0000000702027211 */ /* 0x000fca00078feaff */
[----:B------:R-:W-:-:S04]  /*0130*/  IMAD R11, R2, -0x119, R11 ;  /* 0xfffffee7020b7824 */ /* 0x000fc800078e020b */
[----:B--2---:R-:W-:-:S05]  /*0140*/  IMAD.WIDE R4, R11, 0x4, R4 ;  /* 0x000000040b047825 */ /* 0x004fca00078e0204 */
[----:B------:R-:W2:Y:S01]  /*0150*/  @!P0 LDG.E.EL R6, desc[UR4][R4.64] ;  /* 0x0000000404068981 */ /* 0x000ea2000c2e1900 */
[----:B------:R-:W-:-:S03]  /*0160*/  IMAD.HI R2, R0, 0x749cb29, RZ ;  /* 0x0749cb2900027827 */ /* 0x000fc600078e02ff */
[----:B------:R1:W3:Y:S01]  /*0170*/  @!P0 LDG.E.EL R10, desc[UR4][R4.64] ;  /* 0x00000004040a8981 */ /* 0x0002e2000c2e1900 */
[----:B------:R-:W-:Y:S01]  /*0180*/  IMAD.SHL.U32 R8, R11, 0x4, RZ ;  /* 0x000000040b087824 */ /* 0x000fe200078e00ff */
[----:B------:R-:W-:-:S04]  /*0190*/  SHF.R.U32.HI R7, RZ, 0x1f, R2 ;  /* 0x0000001fff077819 */ /* 0x000fc80000011602 */
[----:B------:R-:W-:Y:S02]  /*01a0*/  LEA.HI.SX32 R17, R2, R7, 0x1b ;  /* 0x0000000702117211 */ /* 0x000fe400078fdaff */
[----:B------:R-:W-:Y:S02]  /*01b0*/  LOP3.LUT R7, R3, 0xfffffffc, RZ, 0xc0, !PT ;  /* 0xfffffffc03077812 */ /* 0x000fe400078ec0ff */
[----:B------:R-:W5:Y:S01]  /*01c0*/  LDC.64 R2, c[0x0][0x210] ;  /* 0x00008400ff027b82 */ /* 0x000f620000000a00 */
[C---:B------:R-:W-:Y:S02]  /*01d0*/  IMAD R9, R17.reuse, 0x30, RZ ;  /* 0x0000003011097824 */ /* 0x040fe400078e02ff */
[----:B------:R-:W-:Y:S02]  /*01e0*/  IMAD.IADD R7, R0, 0x1, -R7 ;  /* 0x0000000100077824 */ /* 0x000fe400078e0a07 */
[----:B-1----:R-:W-:Y:S01]  /*01f0*/  IMAD R4, R17, -0x464, R0 ;  /* 0xfffffb9c11047824 */ /* 0x002fe200078e0200 */
[----:B------:R-:W-:-:S02]  /*0200*/  SHF.R.S32.HI R13, RZ, 0x1f, R9 ;  /* 0x0000001fff0d7819 */ /* 0x000fc40000011409 */
[----:B------:R-:W-:Y:S01]  /*0210*/  IADD3 R18, P1, P2, R8, R7, R9 ;  /* 0x0000000708127210 */ /* 0x000fe20007a3e009 */
[----:B------:R-:W-:Y:S01]  /*0220*/  IMAD R25, R17, 0x434, R4 ;  /* 0x0000043411197824 */ /* 0x000fe200078e0204 */
[----:B------:R-:W-:Y:S02]  /*0230*/  SHF.R.S32.HI R8, RZ, 0x1f, R8 ;  /* 0x0000001fff087819 */ /* 0x000fe40000011408 */
[----:B------:R-:W-:Y:S02]  /*0240*/  CS2R R4, SRZ ;  /* 0x0000000000047805 */ /* 0x000fe4000001ff00 */
[----:B------:R-:W-:Y:S02]  /*0250*/  SHF.R.S32.HI R7, RZ, 0x1f, R7 ;  /* 0x0000001fff077819 */ /* 0x000fe40000011407 */
[----:B------:R-:W-:Y:S02]  /*0260*/  LEA R16, P3, R18, UR6, 0x2 ;  /* 0x0000000612107c11 */ /* 0x000fe4000f8610ff */
[----:B------:R-:W-:-:S02]  /*0270*/  IADD3.X R7, R8, R7, R13, P1, P2 ;  /* 0x0000000708077210 */ /* 0x000fc40000fe440d */
[----:B------:R-:W1:Y:S01]  /*0280*/  LDC.64 R12, c[0x0][0x230] ;  /* 0x00008c00ff0c7b82 */ /* 0x000e620000000a00 */
[C---:B------:R-:W-:Y:S02]  /*0290*/  ISETP.GE.AND P2, PT, R11.reuse, 0x10d, PT ;  /* 0x0000010d0b00780c */ /* 0x040fe40003f46270 */
[----:B------:R-:W-:Y:S02]  /*02a0*/  ISETP.GT.AND P1, PT, R11, 0x10c, !P0 ;  /* 0x0000010c0b00780c */ /* 0x000fe40004724270 */
[----:B------:R-:W-:Y:S01]  /*02b0*/  ISETP.LT.AND P4, PT, R0, 0x1190, !P2 ;  /* 0x000011900000780c */ /* 0x000fe20005781270 */
[----:B-----5:R-:W-:Y:S01]  /*02c0*/  IMAD.WIDE R24, R25, 0x4, R2 ;  /* 0x0000000419187825 */ /* 0x020fe200078e0202 */
[----:B------:R-:W-:Y:S01]  /*02d0*/  CS2R R2, SRZ ;  /* 0x0000000000027805 */ /* 0x000fe2000001ff00 */
[----:B------:R-:W5:Y:S01]  /*02e0*/  LDC.64 R8, c[0x0][0x238] ;  /* 0x00008e00ff087b82 */ /* 0x000f620000000a00 */
[----:B------:R-:W-:Y:S01]  /*02f0*/  LEA.HI.X R17, R18, UR7, R7, 0x2, P3 ;  /* 0x0000000712117c11 */ /* 0x000fe200098f1407 */
[----:B----4-:R-:W-:Y:S01]  /*0300*/  IMAD.WIDE R22, R11, 0x4, R14 ;  /* 0x000000040b167825 */ /* 0x010fe200078e020e */
[----:B------:R-:W-:-:S02]  /*0310*/  MOV R7, RZ ;  /* 0x000000ff00077202 */ /* 0x000fc40000000f00 */
[----:B------:R-:W-:-:S03]  /*0320*/  CS2R R14, SRZ ;  /* 0x00000000000e7805 */ /* 0x000fc6000001ff00 */
[----:B------:R-:W4:Y:S04]  /*0330*/  @P1 LDG.E.64 R4, desc[UR4][R16.64+-0x10d0] ;  /* 0xffef300410041981 */ /* 0x000f28000c1e1b00 */
[----:B------:R-:W4:Y:S01]  /*0340*/  @P4 LDG.E.64 R2, desc[UR4][R24.64] ;  /* 0x0000000418024981 */ /* 0x000f22000c1e1b00 */
[----:B-1----:R-:W-:-:S03]  /*0350*/  IMAD.WIDE R12, R11, 0x4, R12 ;  /* 0x000000040b0c7825 */ /* 0x002fc600078e020c */
[----:B------:R-:W4:Y:S04]  /*0360*/  @!P0 LDG.E.EL R7, desc[UR4][R22.64] ;  /* 0x0000000416078981 */ /* 0x000f28000c2e1900 */
[----:B------:R-:W4:Y:S01]  /*0370*/  @!P0 LDG.E.EL R14, desc[UR4][R22.64] ;  /* 0x00000004160e8981 */ /* 0x000f22000c2e1900 */
[----:B-----5:R-:W-:Y:S01]  /*0380*/  IMAD.WIDE R8, R11, 0x4, R8 ;  /* 0x000000040b087825 */ /* 0x020fe200078e0208 */
[----:B------:R-:W-:-:S03]  /*0390*/  HFMA2.MMA R11, -RZ, RZ, 0, 0 ;  /* 0x00000000ff0b7435 */ /* 0x000fc600000001ff */
[----:B------:R-:W-:Y:S01]  /*03a0*/  IMAD.MOV.U32 R20, RZ, RZ, RZ ;  /* 0x000000ffff147224 */ /* 0x000fe200078e00ff */
[----:B------:R-:W5:Y:S01]  /*03b0*/  @!P0 LDG.E.EL R15, desc[UR4][R8.64] ;  /* 0x00000004080f8981 */ /* 0x000f62000c2e1900 */
[----:B------:R-:W-:-:S04]  /*03c0*/  IMAD.MOV.U32 R18, RZ, RZ, RZ ;  /* 0x000000ffff127224 */ /* 0x000fc800078e00ff */
[----:B------:R-:W5:Y:S04]  /*03d0*/  @!P0 LDG.E.EL R20, desc[UR4][R12.64] ;  /* 0x000000040c148981 */ /* 0x000f68000c2e1900 */
[----:B------:R1:W5:Y:S04]  /*03e0*/  @!P0 LDG.E.EL R18, desc[UR4][R12.64] ;  /* 0x000000040c128981 */ /* 0x000368000c2e1900 */
[----:B------:R1:W5:Y:S01]  /*03f0*/  @!P0 LDG.E.EL R11, desc[UR4][R8.64] ;  /* 0x00000004080b8981 */ /* 0x000362000c2e1900 */
[----:B------:R-:W-:Y:S01]  /*0400*/  IMAD.MOV.U32 R21, RZ, RZ, 0x3e800000 ;  /* 0x3e800000ff157424 */ /* 0x000fe200078e00ff */
[----:B01----:R-:W0:Y:S08]  /*0410*/  LDC.64 R12, c[0x0][0x240] ;  /* 0x00009000ff0c7b82 */ /* 0x003e300000000a00 */
[----:B------:R-:W1:Y:S01]  /*0420*/  LDC.64 R8, c[0x0][0x248] ;  /* 0x00009200ff087b82 */ /* 0x000e620000000a00 */
[----:B0-----:R-:W-:-:S04]  /*0430*/  IMAD.WIDE R12, R0, 0x4, R12 ;  /* 0x00000004000c7825 */ /* 0x001fc800078e020c */
[----:B-1----:R-:W-:-:S04]  /*0440*/  IMAD.WIDE R8, R0, 0x4, R8 ;  /* 0x0000000400087825 */ /* 0x002fc800078e0208 */
[----:B--2---:R-:W-:-:S04]  /*0450*/  FADD R6, R6, 9.9999997473787516356e-06 ;  /* 0x3727c5ac06067421 */ /* 0x004fc80000000000 */
[----:B------:R-:W0:Y:S01]  /*0460*/  MUFU.SQRT R16, R6 ;  /* 0x0000000600107308 */ /* 0x000e220000002000 */
[----:B---3--:R-:W-:-:S07]  /*0470*/  FADD R10, R10, 9.9999997473787516356e-06 ;  /* 0x3727c5ac0a0a7421 */ /* 0x008fce0000000000 */
[----:B------:R-:W1:Y:S01]  /*0480*/  MUFU.SQRT R17, R10 ;  /* 0x0000000a00117308 */ /* 0x000e620000002000 */
[C---:B0-----:R-:W-:Y:S02]  /*0490*/  FSETP.GT.AND P6, PT, R16.reuse, 8.50705917302346158658e+37, PT ;  /* 0x7e8000001000780b */ /* 0x041fe40003fc4000 */
[----:B------:R-:W-:Y:S02]  /*04a0*/  FSETP.GEU.AND P3, PT, R16, 1.175494350822287508e-38, PT ;  /* 0x008000001000780b */ /* 0x000fe40003f6e000 */
[----:B------:R-:W-:Y:S02]  /*04b0*/  FSEL R19, R21, 1, P6 ;  /* 0x3f80000015137808 */ /* 0x000fe40003000000 */
[----:B-1----:R-:W-:-:S07]  /*04c0*/  FSETP.GT.AND P5, PT, R17, 8.50705917302346158658e+37, PT ;  /* 0x7e8000001100780b */ /* 0x002fce0003fa4000 */
[----:B------:R-:W-:Y:S01]  /*04d0*/  @P6 FMUL R16, R16, 0.25 ;  /* 0x3e80000010106820 */ /* 0x000fe20000400000 */
[----:B------:R-:W-:-:S03]  /*04e0*/  FSETP.GEU.AND P6, PT, R17, 1.175494350822287508e-38, PT ;  /* 0x008000001100780b */ /* 0x000fc60003fce000 */
[----:B------:R-:W-:Y:S02]  /*04f0*/  @!P3 FMUL R16, R16, 16777216 ;  /* 0x4b8000001010b820 */ /* 0x000fe40000400000 */
[----:B------:R-:W-:-:S08]  /*0500*/  @P5 FMUL R17, R17, 0.25 ;  /* 0x3e80000011115820 */ /* 0x000fd00000400000 */
[----:B------:R-:W-:Y:S01]  /*0510*/  @!P6 FMUL R17, R17, 16777216 ;  /* 0x4b8000001111e820 */ /* 0x000fe20000400000 */
[----:B------:R-:W0:Y:S01]  /*0520*/  MUFU.RCP R16, R16 ;  /* 0x0000001000107308 */ /* 0x000e220000001000 */
[----:B------:R-:W-:-:S07]  /*0530*/  FSEL R6, R21, 1, P5 ;  /* 0x3f80000015067808 */ /* 0x000fce0002800000 */
[----:B------:R-:W1:Y:S01]  /*0540*/  MUFU.RCP R17, R17 ;  /* 0x0000001100117308 */ /* 0x000e620000001000 */
[----:B----4-:R-:W-:Y:S02]  /*0550*/  SEL R2, R2, RZ, P4 ;  /* 0x000000ff02027207 */ /* 0x010fe40002000000 */
[----:B------:R-:W-:Y:S01]  /*0560*/  SEL R3, R3, RZ, P4 ;  /* 0x000000ff03037207 */ /* 0x000fe20002000000 */
[----:B------:R-:W-:Y:S01]  /*0570*/  @!P3 FMUL R19, R19, 16777216 ;  /* 0x4b8000001313b820 */ /* 0x000fe20000400000 */
[----:B------:R-:W-:Y:S01]  /*0580*/  @P2 SEL R2, R4, RZ, P1 ;  /* 0x000000ff04022207 */ /* 0x000fe20000800000 */
[----:B------:R-:W-:Y:S01]  /*0590*/  @!P6 FMUL R6, R6, 16777216 ;  /* 0x4b8000000606e820 */ /* 0x000fe20000400000 */
[----:B------:R-:W-:Y:S01]  /*05a0*/  @P2 SEL R3, R5, RZ, P1 ;  /* 0x000000ff05032207 */ /* 0x000fe20000800000 */
[----:B0-----:R-:W-:Y:S02]  /*05b0*/  FMUL R16, R16, R19 ;  /* 0x0000001310107220 */ /* 0x001fe40000400000 */
[----:B------:R-:W-:-:S02]  /*05c0*/  FADD R7, R2, -R7 ;  /* 0x8000000702077221 */ /* 0x000fc40000000000 */
[----:B------:R-:W-:Y:S01]  /*05d0*/  FADD R14, R3, -R14 ;  /* 0x8000000e030e7221 */ /* 0x000fe20000000000 */
[----:B-1----:R-:W-:Y:S01]  /*05e0*/  FMUL R17, R17, R6 ;  /* 0x0000000611117220 */ /* 0x002fe20000400000 */
[----:B------:R-:W-:-:S03]  /*05f0*/  FMUL R16, R7, R16 ;  /* 0x0000001007107220 */ /* 0x000fc60000400000 */
[----:B------:R-:W-:Y:S01]  /*0600*/  FMUL R14, R14, R17 ;  /* 0x000000110e0e7220 */ /* 0x000fe20000400000 */
[----:B-----5:R-:W-:Y:S01]  /*0610*/  FFMA R15, R16, R20, R15 ;  /* 0x00000014100f7223 */ /* 0x020fe2000000000f */
[----:B------:R0:W-:Y:S02]  /*0620*/  @!P0 STG.E.64 desc[UR4][R12.64], R2 ;  /* 0x000000020c008986 */ /* 0x0001e4000c101b04 */
[----:B------:R-:W-:Y:S02]  /*0630*/  FFMA R11, R14, R18, R11 ;  /* 0x000000120e0b7223 */ /* 0x000fe4000000000b */
[----:B------:R-:W-:-:S03]  /*0640*/  FSETP.GEU.AND P1, PT, R15, RZ, PT ;  /* 0x000000ff0f00720b */ /* 0x000fc60003f2e000 */
[----:B------:R-:W-:Y:S02]  /*0650*/  FSETP.GEU.AND P2, PT, R11, RZ, PT ;  /* 0x000000ff0b00720b */ /* 0x000fe40003f4e000 */
[----:B------:R-:W-:Y:S02]  /*0660*/  FSEL R10, R15, RZ, P1 ;  /* 0x000000ff0f0a7208 */ /* 0x000fe40000800000 */
[----:B------:R-:W-:Y:S01]  /*0670*/  FSEL R11, R11, RZ, P2 ;  /* 0x000000ff0b0b7208 */ /* 0x000fe20001000000 */
[----:B0-----:R-:W-:Y:S08]  /*0680*/  @P0 EXIT ;  /* 0x000000000000094d */ /* 0x001ff00003800000 */
[----:B------:R-:W-:Y:S01]  /*0690*/  STG.E.64 desc[UR4][R8.64], R10 ;  /* 0x0000000a08007986 */ /* 0x000fe2000c101b04 */
[----:B------:R-:W-:Y:S05]  /*06a0*/  EXIT ;  /* 0x000000000000794d */ /* 0x000fea0003800000 */
.L_x_0:
[----:B------:R-:W-:-:S00]  /*06b0*/  BRA `(.L_x_0) ;  /* 0xfffffffc00fc7947 */ /* 0x000fc0000383ffff */
[----:B------:R-:W-:-:S00]  /*06c0*/  NOP ;  /* 0x0000000000007918 */ /* 0x000fc00000000000 */
        /* <DEDUP_REMOVED lines=11> */
.L_x_1:


//--------------------- .nv.global.init           --------------------------
	.section	.nv.global.init,"aw",@progbits
.nv.global.init:
	.type		_$_str,@object
	.size		_$_str,(_$_str_$_2 - _$_str)
_$_str:
        /*0000*/ 	.byte	0x5f, 0x5f, 0x43, 0x55, 0x44, 0x41, 0x5f, 0x46, 0x54, 0x5a, 0x00
	.type		_$_str_$_2,@object
	.size		_$_str_$_2,(.L_1 - _$_str_$_2)
_$_str_$_2:
        /*000b*/ 	.byte	0x5f, 0x5f, 0x43, 0x55, 0x44, 0x41, 0x5f, 0x50, 0x52, 0x45, 0x43, 0x5f, 0x53, 0x51, 0x52, 0x54
        /*001b*/ 	.byte	0x00
.L_1:


//--------------------- .nv.constant0.triton_poi_fused__native_batch_norm_legit_no_training_cat_relu_58 --------------------------
	.section	.nv.constant0.triton_poi_fused__native_batch_norm_legit_no_training_cat_relu_58,"a",@progbits
	.sectionflags	@""
	.align	4
.nv.constant0.triton_poi_fused__native_batch_norm_legit_no_training_cat_relu_58:
	.zero		596
